//
// Generated by NVIDIA NVVM Compiler
//
// Compiler Build ID: CL-36424714
// Cuda compilation tools, release 13.0, V13.0.88
// Based on NVVM 20.0.0
//

.version 9.0
.target sm_100
.address_size 64

	// .globl	_Z15cuda_layer_normPfS_S_S_

.visible .entry _Z15cuda_layer_normPfS_S_S_(
	.param .u64 .ptr .align 1 _Z15cuda_layer_normPfS_S_S__param_0,
	.param .u64 .ptr .align 1 _Z15cuda_layer_normPfS_S_S__param_1,
	.param .u64 .ptr .align 1 _Z15cuda_layer_normPfS_S_S__param_2,
	.param .u64 .ptr .align 1 _Z15cuda_layer_normPfS_S_S__param_3
)
{
	.reg .pred 	%p<2>;
	.reg .b32 	%r<6>;
	.reg .b32 	%f<77>;
	.reg .b64 	%rd<13>;

	ld.param.u64 	%rd2, [_Z15cuda_layer_normPfS_S_S__param_1];
	ld.param.u64 	%rd3, [_Z15cuda_layer_normPfS_S_S__param_2];
	ld.param.u64 	%rd4, [_Z15cuda_layer_normPfS_S_S__param_3];
	mov.u32 	%r2, %ctaid.x;
	mov.u32 	%r3, %ntid.x;
	mov.u32 	%r4, %tid.x;
	mad.lo.s32 	%r1, %r2, %r3, %r4;
	setp.gt.s32 	%p1, %r1, 7;
	@%p1 bra 	$L__BB0_2;
	ld.param.u64 	%rd12, [_Z15cuda_layer_normPfS_S_S__param_0];
	cvta.to.global.u64 	%rd5, %rd3;
	cvta.to.global.u64 	%rd6, %rd4;
	cvta.to.global.u64 	%rd7, %rd2;
	cvta.to.global.u64 	%rd8, %rd12;
	shl.b32 	%r5, %r1, 3;
	mul.wide.s32 	%rd9, %r5, 4;
	add.s64 	%rd10, %rd8, %rd9;
	ld.global.f32 	%f1, [%rd10];
	add.f32 	%f2, %f1, 0f00000000;
	ld.global.f32 	%f3, [%rd10+4];
	add.f32 	%f4, %f2, %f3;
	ld.global.f32 	%f5, [%rd10+8];
	add.f32 	%f6, %f4, %f5;
	ld.global.f32 	%f7, [%rd10+12];
	add.f32 	%f8, %f6, %f7;
	ld.global.f32 	%f9, [%rd10+16];
	add.f32 	%f10, %f8, %f9;
	ld.global.f32 	%f11, [%rd10+20];
	add.f32 	%f12, %f10, %f11;
	ld.global.f32 	%f13, [%rd10+24];
	add.f32 	%f14, %f12, %f13;
	ld.global.f32 	%f15, [%rd10+28];
	add.f32 	%f16, %f14, %f15;
	mul.f32 	%f17, %f16, 0f3E000000;
	sub.f32 	%f18, %f1, %f17;
	sub.f32 	%f19, %f3, %f17;
	sub.f32 	%f20, %f5, %f17;
	sub.f32 	%f21, %f7, %f17;
	sub.f32 	%f22, %f9, %f17;
	sub.f32 	%f23, %f11, %f17;
	sub.f32 	%f24, %f13, %f17;
	sub.f32 	%f25, %f15, %f17;
	fma.rn.f32 	%f26, %f18, %f18, 0f00000000;
	fma.rn.f32 	%f27, %f19, %f19, %f26;
	fma.rn.f32 	%f28, %f20, %f20, %f27;
	fma.rn.f32 	%f29, %f21, %f21, %f28;
	fma.rn.f32 	%f30, %f22, %f22, %f29;
	fma.rn.f32 	%f31, %f23, %f23, %f30;
	fma.rn.f32 	%f32, %f24, %f24, %f31;
	fma.rn.f32 	%f33, %f25, %f25, %f32;
	mul.f32 	%f34, %f33, 0f3E000000;
	sqrt.rn.f32 	%f35, %f34;
	ld.global.f32 	%f36, [%rd7];
	mul.f32 	%f37, %f18, %f36;
	ld.global.f32 	%f38, [%rd7+4];
	mul.f32 	%f39, %f19, %f38;
	ld.global.f32 	%f40, [%rd7+8];
	mul.f32 	%f41, %f20, %f40;
	ld.global.f32 	%f42, [%rd7+12];
	mul.f32 	%f43, %f21, %f42;
	ld.global.f32 	%f44, [%rd7+16];
	mul.f32 	%f45, %f22, %f44;
	ld.global.f32 	%f46, [%rd7+20];
	mul.f32 	%f47, %f23, %f46;
	ld.global.f32 	%f48, [%rd7+24];
	mul.f32 	%f49, %f24, %f48;
	ld.global.f32 	%f50, [%rd7+28];
	mul.f32 	%f51, %f25, %f50;
	add.f32 	%f52, %f35, 0f3727C5AC;
	div.rn.f32 	%f53, %f37, %f52;
	div.rn.f32 	%f54, %f39, %f52;
	div.rn.f32 	%f55, %f41, %f52;
	div.rn.f32 	%f56, %f43, %f52;
	div.rn.f32 	%f57, %f45, %f52;
	div.rn.f32 	%f58, %f47, %f52;
	div.rn.f32 	%f59, %f49, %f52;
	div.rn.f32 	%f60, %f51, %f52;
	ld.global.f32 	%f61, [%rd5];
	add.f32 	%f62, %f53, %f61;
	add.s64 	%rd11, %rd6, %rd9;
	st.global.f32 	[%rd11], %f62;
	ld.global.f32 	%f63, [%rd5+4];
	add.f32 	%f64, %f54, %f63;
	st.global.f32 	[%rd11+4], %f64;
	ld.global.f32 	%f65, [%rd5+8];
	add.f32 	%f66, %f55, %f65;
	st.global.f32 	[%rd11+8], %f66;
	ld.global.f32 	%f67, [%rd5+12];
	add.f32 	%f68, %f56, %f67;
	st.global.f32 	[%rd11+12], %f68;
	ld.global.f32 	%f69, [%rd5+16];
	add.f32 	%f70, %f57, %f69;
	st.global.f32 	[%rd11+16], %f70;
	ld.global.f32 	%f71, [%rd5+20];
	add.f32 	%f72, %f58, %f71;
	st.global.f32 	[%rd11+20], %f72;
	ld.global.f32 	%f73, [%rd5+24];
	add.f32 	%f74, %f59, %f73;
	st.global.f32 	[%rd11+24], %f74;
	ld.global.f32 	%f75, [%rd5+28];
	add.f32 	%f76, %f60, %f75;
	st.global.f32 	[%rd11+28], %f76;
$L__BB0_2:
	ret;

}


// ===== COMPILED SASS (sm_100) =====

	.target	sm_100

	.elftype	@"ET_EXEC"


//--------------------- .note.nv.tkinfo           --------------------------
	.section	.note.nv.tkinfo,"",@"SHT_NOTE"
	.sectionflags	@"SHF_NOTE_NV_TKINFO"
	.tkinfo
        /*0018*/ 	.word	0x00000002
        /*0030*/ 	.string	""
        /*0030*/ 	.string	"ptxas"
        /*0030*/ 	.string	"Cuda compilation tools, release 13.0, V13.0.88"
        /*0030*/ 	.string	"Build cuda_13.0.r13.0/compiler.36424714_0"
        /*0030*/ 	.string	"-arch sm_100 -m 64 "



//--------------------- .note.nv.cuinfo           --------------------------
	.section	.note.nv.cuinfo,"",@"SHT_NOTE"
	.sectionflags	@"SHF_NOTE_NV_CUINFO"
        /*0018*/ 	.short	0x0002
        /*001a*/ 	.short	0x0064
        /*001c*/ 	.short	0x0082
	.zero		2


//--------------------- .nv.info                  --------------------------
	.section	.nv.info,"",@"SHT_CUDA_INFO"
	.align	4


	//----- nvinfo : EIATTR_REGCOUNT
	.align		4
        /*0000*/ 	.byte	0x04, 0x2f
        /*0002*/ 	.short	(.L_1 - .L_0)
	.align		4
.L_0:
        /*0004*/ 	.word	index@(_Z15cuda_layer_normPfS_S_S_)
        /*0008*/ 	.word	0x0000001a


	//----- nvinfo : EIATTR_FRAME_SIZE
	.align		4
.L_1:
        /*000c*/ 	.byte	0x04, 0x11
        /*000e*/ 	.short	(.L_3 - .L_2)
	.align		4
.L_2:
        /*0010*/ 	.word	index@($__internal_1_$__cuda_sm3x_div_rn_noftz_f32_slowpath)
        /*0014*/ 	.word	0x00000000


	//----- nvinfo : EIATTR_FRAME_SIZE
	.align		4
.L_3:
        /*0018*/ 	.byte	0x04, 0x11
        /*001a*/ 	.short	(.L_5 - .L_4)
	.align		4
.L_4:
        /*001c*/ 	.word	index@($__internal_0_$__cuda_sm20_sqrt_rn_f32_slowpath)
        /*0020*/ 	.word	0x00000000


	//----- nvinfo : EIATTR_FRAME_SIZE
	.align		4
.L_5:
        /*0024*/ 	.byte	0x04, 0x11
        /*0026*/ 	.short	(.L_7 - .L_6)
	.align		4
.L_6:
        /*0028*/ 	.word	index@(_Z15cuda_layer_normPfS_S_S_)
        /*002c*/ 	.word	0x00000000


	//----- nvinfo : EIATTR_MIN_STACK_SIZE
	.align		4
.L_7:
        /*0030*/ 	.byte	0x04, 0x12
        /*0032*/ 	.short	(.L_9 - .L_8)
	.align		4
.L_8:
        /*0034*/ 	.word	index@(_Z15cuda_layer_normPfS_S_S_)
        /*0038*/ 	.word	0x00000000
.L_9:


//--------------------- .nv.compat                --------------------------
	.section	.nv.compat,"",@"SHT_CUDA_COMPAT_INFO"
	.align	4
        /*0000*/ 	.byte	0x02, 0x09, 0x00, 0x00, 0x02, 0x02, 0x01, 0x00, 0x02, 0x05, 0x05, 0x00, 0x03, 0x07, 0x01, 0x01
        /*0010*/ 	.byte	0x02, 0x03, 0x00, 0x00, 0x02, 0x06, 0x01, 0x00, 0x04, 0x0b, 0x08, 0x00, 0x01, 0x00, 0x00, 0x00
        /*0020*/ 	.byte	0x00, 0x00, 0x00, 0x00


//--------------------- .nv.info._Z15cuda_layer_normPfS_S_S_ --------------------------
	.section	.nv.info._Z15cuda_layer_normPfS_S_S_,"",@"SHT_CUDA_INFO"
	.sectionflags	@""
	.align	4


	//----- nvinfo : EIATTR_CUDA_API_VERSION
	.align		4
        /*0000*/ 	.byte	0x04, 0x37
        /*0002*/ 	.short	(.L_11 - .L_10)
.L_10:
        /*0004*/ 	.word	0x00000082


	//----- nvinfo : EIATTR_KPARAM_INFO
	.align		4
.L_11:
        /*0008*/ 	.byte	0x04, 0x17
        /*000a*/ 	.short	(.L_13 - .L_12)
.L_12:
        /*000c*/ 	.word	0x00000000
        /*0010*/ 	.short	0x0003
        /*0012*/ 	.short	0x0018
        /*0014*/ 	.byte	0x00, 0xf5, 0x21, 0x00


	//----- nvinfo : EIATTR_KPARAM_INFO
	.align		4
.L_13:
        /*0018*/ 	.byte	0x04, 0x17
        /*001a*/ 	.short	(.L_15 - .L_14)
.L_14:
        /*001c*/ 	.word	0x00000000
        /*0020*/ 	.short	0x0002
        /*0022*/ 	.short	0x0010
        /*0024*/ 	.byte	0x00, 0xf5, 0x21, 0x00


	//----- nvinfo : EIATTR_KPARAM_INFO
	.align		4
.L_15:
        /*0028*/ 	.byte	0x04, 0x17
        /*002a*/ 	.short	(.L_17 - .L_16)
.L_16:
        /*002c*/ 	.word	0x00000000
        /*0030*/ 	.short	0x0001
        /*0032*/ 	.short	0x0008
        /*0034*/ 	.byte	0x00, 0xf5, 0x21, 0x00


	//----- nvinfo : EIATTR_KPARAM_INFO
	.align		4
.L_17:
        /*0038*/ 	.byte	0x04, 0x17
        /*003a*/ 	.short	(.L_19 - .L_18)
.L_18:
        /*003c*/ 	.word	0x00000000
        /*0040*/ 	.short	0x0000
        /*0042*/ 	.short	0x0000
        /*0044*/ 	.byte	0x00, 0xf5, 0x21, 0x00


	//----- nvinfo : EIATTR_SPARSE_MMA_MASK
	.align		4
.L_19:
        /*0048*/ 	.byte	0x03, 0x50
        /*004a*/ 	.short	0x0000


	//----- nvinfo : EIATTR_MAXREG_COUNT
	.align		4
        /*004c*/ 	.byte	0x03, 0x1b
        /*004e*/ 	.short	0x00ff


	//----- nvinfo : EIATTR_MERCURY_ISA_VERSION
	.align		4
        /*0050*/ 	.byte	0x03, 0x5f
        /*0052*/ 	.short	0x0101


	//----- nvinfo : EIATTR_VRC_CTA_INIT_COUNT
	.align		4
        /*0054*/ 	.byte	0x02, 0x4a
	.zero		1
	.zero		1


	//----- nvinfo : EIATTR_EXIT_INSTR_OFFSETS
	.align		4
        /*0058*/ 	.byte	0x04, 0x1c
        /*005a*/ 	.short	(.L_21 - .L_20)


	//   ....[0]....
.L_20:
        /*005c*/ 	.word	0x00000060


	//   ....[1]....
        /*0060*/ 	.word	0x00000de0


	//----- nvinfo : EIATTR_CRS_STACK_SIZE
	.align		4
.L_21:
        /*0064*/ 	.byte	0x04, 0x1e
        /*0066*/ 	.short	(.L_23 - .L_22)
.L_22:
        /*0068*/ 	.word	0x00000000


	//----- nvinfo : EIATTR_CBANK_PARAM_SIZE
	.align		4
.L_23:
        /*006c*/ 	.byte	0x03, 0x19
        /*006e*/ 	.short	0x0020


	//----- nvinfo : EIATTR_PARAM_CBANK
	.align		4
        /*0070*/ 	.byte	0x04, 0x0a
        /*0072*/ 	.short	(.L_25 - .L_24)
	.align		4
.L_24:
        /*0074*/ 	.word	index@(.nv.constant0._Z15cuda_layer_normPfS_S_S_)
        /*0078*/ 	.short	0x0380
        /*007a*/ 	.short	0x0020


	//----- nvinfo : EIATTR_SW_WAR
	.align		4
.L_25:
        /*007c*/ 	.byte	0x04, 0x36
        /*007e*/ 	.short	(.L_27 - .L_26)
.L_26:
        /*0080*/ 	.word	0x00000008
.L_27:


//--------------------- .nv.callgraph             --------------------------
	.section	.nv.callgraph,"",@"SHT_CUDA_CALLGRAPH"
	.align	4
	.sectionentsize	8
	.align		4
        /*0000*/ 	.word	0x00000000
	.align		4
        /*0004*/ 	.word	0xffffffff
	.align		4
        /*0008*/ 	.word	0x00000000
	.align		4
        /*000c*/ 	.word	0xfffffffe
	.align		4
        /*0010*/ 	.word	0x00000000
	.align		4
        /*0014*/ 	.word	0xfffffffd
	.align		4
        /*0018*/ 	.word	0x00000000
	.align		4
        /*001c*/ 	.word	0xfffffffc


//--------------------- .text._Z15cuda_layer_normPfS_S_S_ --------------------------
	.section	.text._Z15cuda_layer_normPfS_S_S_,"ax",@progbits
	.align	128
        .global         _Z15cuda_layer_normPfS_S_S_
        .type           _Z15cuda_layer_normPfS_S_S_,@function
        .size           _Z15cuda_layer_normPfS_S_S_,(.L_x_33 - _Z15cuda_layer_normPfS_S_S_)
        .other          _Z15cuda_layer_normPfS_S_S_,@"STO_CUDA_ENTRY STV_DEFAULT"
_Z15cuda_layer_normPfS_S_S_:
.text._Z15cuda_layer_normPfS_S_S_:
[----:B------:R-:W-:Y:S01]  /*0000*/  LDC R1, c[0x0][0x37c] ;  /* 0x0000df00ff017b82 */ /* 0x000fe20000000800 */
[----:B------:R-:W0:Y:S07]  /*0010*/  S2R R3, SR_TID.X ;  /* 0x0000000000037919 */ /* 0x000e2e0000002100 */
[----:B------:R-:W0:Y:S08]  /*0020*/  S2UR UR4, SR_CTAID.X ;  /* 0x00000000000479c3 */ /* 0x000e300000002500 */
[----:B------:R-:W0:Y:S02]  /*0030*/  LDC R10, c[0x0][0x360] ;  /* 0x0000d800ff0a7b82 */ /* 0x000e240000000800 */
[----:B0-----:R-:W-:-:S05]  /*0040*/  IMAD R10, R10, UR4, R3 ;  /* 0x000000040a0a7c24 */ /* 0x001fca000f8e0203 */
[----:B------:R-:W-:-:S13]  /*0050*/  ISETP.GT.AND P0, PT, R10, 0x7, PT ;  /* 0x000000070a00780c */ /* 0x000fda0003f04270 */
[----:B------:R-:W-:Y:S05]  /*0060*/  @P0 EXIT ;  /* 0x000000000000094d */ /* 0x000fea0003800000 */
[----:B------:R-:W0:Y:S01]  /*0070*/  LDC.64 R4, c[0x0][0x380] ;  /* 0x0000e000ff047b82 */ /* 0x000e220000000a00 */
[----:B------:R-:W1:Y:S01]  /*0080*/  LDCU.64 UR4, c[0x0][0x358] ;  /* 0x00006b00ff0477ac */ /* 0x000e620008000a00 */
[----:B------:R-:W-:-:S05]  /*0090*/  SHF.L.U32 R10, R10, 0x3, RZ ;  /* 0x000000030a0a7819 */ /* 0x000fca00000006ff */
[----:B0-----:R-:W-:-:S05]  /*00a0*/  IMAD.WIDE R4, R10, 0x4, R4 ;  /* 0x000000040a047825 */ /* 0x001fca00078e0204 */
[----:B-1----:R-:W2:Y:S04]  /*00b0*/  LDG.E R0, desc[UR4][R4.64] ;  /* 0x0000000404007981 */ /* 0x002ea8000c1e1900 */
[----:B------:R-:W3:Y:S04]  /*00c0*/  LDG.E R6, desc[UR4][R4.64+0x4] ;  /* 0x0000040404067981 */ /* 0x000ee8000c1e1900 */
[----:B------:R-:W4:Y:S04]  /*00d0*/  LDG.E R8, desc[UR4][R4.64+0x8] ;  /* 0x0000080404087981 */ /* 0x000f28000c1e1900 */
[----:B------:R-:W5:Y:S04]  /*00e0*/  LDG.E R12, desc[UR4][R4.64+0xc] ;  /* 0x00000c04040c7981 */ /* 0x000f68000c1e1900 */
[----:B------:R-:W5:Y:S04]  /*00f0*/  LDG.E R14, desc[UR4][R4.64+0x10] ;  /* 0x00001004040e7981 */ /* 0x000f68000c1e1900 */
[----:B------:R-:W5:Y:S04]  /*0100*/  LDG.E R16, desc[UR4][R4.64+0x14] ;  /* 0x0000140404107981 */ /* 0x000f68000c1e1900 */
[----:B------:R-:W5:Y:S04]  /*0110*/  LDG.E R9, desc[UR4][R4.64+0x18] ;  /* 0x0000180404097981 */ /* 0x000f68000c1e1900 */
[----:B------:R-:W5:Y:S01]  /*0120*/  LDG.E R2, desc[UR4][R4.64+0x1c] ;  /* 0x00001c0404027981 */ /* 0x000f62000c1e1900 */
[----:B------:R-:W-:Y:S01]  /*0130*/  BSSY.RECONVERGENT B0, `(.L_x_0) ;  /* 0x0000026000007945 */ /* 0x000fe20003800200 */
[----:B--2---:R-:W-:-:S04]  /*0140*/  FADD R3, RZ, R0 ;  /* 0x00000000ff037221 */ /* 0x004fc80000000000 */
[----:B---3--:R-:W-:-:S04]  /*0150*/  FADD R3, R3, R6 ;  /* 0x0000000603037221 */ /* 0x008fc80000000000 */
[----:B----4-:R-:W-:-:S04]  /*0160*/  FADD R3, R3, R8 ;  /* 0x0000000803037221 */ /* 0x010fc80000000000 */
[----:B-----5:R-:W-:-:S04]  /*0170*/  FADD R3, R3, R12 ;  /* 0x0000000c03037221 */ /* 0x020fc80000000000 */
[----:B------:R-:W-:-:S04]  /*0180*/  FADD R3, R3, R14 ;  /* 0x0000000e03037221 */ /* 0x000fc80000000000 */
[----:B------:R-:W-:-:S04]  /*0190*/  FADD R18, R3, R16 ;  /* 0x0000001003127221 */ /* 0x000fc80000000000 */
[----:B------:R-:W-:-:S04]  /*01a0*/  FADD R3, R18, R9 ;  /* 0x0000000912037221 */ /* 0x000fc80000000000 */
[----:B------:R-:W-:-:S04]  /*01b0*/  FADD R13, R3, R2 ;  /* 0x00000002030d7221 */ /* 0x000fc80000000000 */
[C---:B------:R-:W-:Y:S01]  /*01c0*/  FFMA R0, R13.reuse, -0.125, R0 ;  /* 0xbe0000000d007823 */ /* 0x040fe20000000000 */
[C---:B------:R-:W-:Y:S01]  /*01d0*/  FFMA R3, R13.reuse, -0.125, R6 ;  /* 0xbe0000000d037823 */ /* 0x040fe20000000006 */
[C---:B------:R-:W-:Y:S01]  /*01e0*/  FFMA R4, R13.reuse, -0.125, R8 ;  /* 0xbe0000000d047823 */ /* 0x040fe20000000008 */
[C---:B------:R-:W-:Y:S01]  /*01f0*/  FFMA R5, R13.reuse, -0.125, R12 ;  /* 0xbe0000000d057823 */ /* 0x040fe2000000000c */
[----:B------:R-:W-:Y:S01]  /*0200*/  FFMA R6, R0, R0, RZ ;  /* 0x0000000000067223 */ /* 0x000fe200000000ff */
[----:B------:R-:W-:-:S03]  /*0210*/  FFMA R9, R13, -0.125, R9 ;  /* 0xbe0000000d097823 */ /* 0x000fc60000000009 */
[----:B------:R-:W-:Y:S01]  /*0220*/  FFMA R7, R3, R3, R6 ;  /* 0x0000000303077223 */ /* 0x000fe20000000006 */
[----:B------:R-:W-:-:S03]  /*0230*/  FFMA R6, R13, -0.125, R14 ;  /* 0xbe0000000d067823 */ /* 0x000fc6000000000e */
[----:B------:R-:W-:Y:S01]  /*0240*/  FFMA R8, R4, R4, R7 ;  /* 0x0000000404087223 */ /* 0x000fe20000000007 */
[C---:B------:R-:W-:Y:S01]  /*0250*/  FFMA R7, R13.reuse, -0.125, R16 ;  /* 0xbe0000000d077823 */ /* 0x040fe20000000010 */
[----:B------:R-:W-:Y:S02]  /*0260*/  FFMA R13, R13, -0.125, R2 ;  /* 0xbe0000000d0d7823 */ /* 0x000fe40000000002 */
[----:B------:R-:W-:-:S04]  /*0270*/  FFMA R11, R5, R5, R8 ;  /* 0x00000005050b7223 */ /* 0x000fc80000000008 */
[----:B------:R-:W-:-:S04]  /*0280*/  FFMA R8, R6, R6, R11 ;  /* 0x0000000606087223 */ /* 0x000fc8000000000b */
[----:B------:R-:W-:-:S04]  /*0290*/  FFMA R8, R7, R7, R8 ;  /* 0x0000000707087223 */ /* 0x000fc80000000008 */
[----:B------:R-:W-:-:S04]  /*02a0*/  FFMA R8, R9, R9, R8 ;  /* 0x0000000909087223 */ /* 0x000fc80000000008 */
[----:B------:R-:W-:-:S04]  /*02b0*/  FFMA R8, R13, R13, R8 ;  /* 0x0000000d0d087223 */ /* 0x000fc80000000008 */
[----:B------:R-:W-:-:S04]  /*02c0*/  FMUL R2, R8, 0.125 ;  /* 0x3e00000008027820 */ /* 0x000fc80000400000 */
[----:B------:R0:W1:Y:S01]  /*02d0*/  MUFU.RSQ R11, R2 ;  /* 0x00000002000b7308 */ /* 0x0000620000001400 */
[----:B------:R-:W-:-:S04]  /*02e0*/  IADD3 R8, PT, PT, R2, -0xd000000, RZ ;  /* 0xf300000002087810 */ /* 0x000fc80007ffe0ff */
[----:B------:R-:W-:-:S13]  /*02f0*/  ISETP.GT.U32.AND P0, PT, R8, 0x727fffff, PT ;  /* 0x727fffff0800780c */ /* 0x000fda0003f04070 */
[----:B01----:R-:W-:Y:S05]  /*0300*/  @!P0 BRA `(.L_x_1) ;  /* 0x0000000000108947 */ /* 0x003fea0003800000 */
[----:B------:R-:W-:-:S07]  /*0310*/  MOV R17, 0x330 ;  /* 0x0000033000117802 */ /* 0x000fce0000000f00 */
[----:B------:R-:W-:Y:S05]  /*0320*/  CALL.REL.NOINC `($__internal_0_$__cuda_sm20_sqrt_rn_f32_slowpath) ;  /* 0x0000000800b07944 */ /* 0x000fea0003c00000 */
[----:B------:R-:W-:Y:S01]  /*0330*/  MOV R11, R8 ;  /* 0x00000008000b7202 */ /* 0x000fe20000000f00 */
[----:B------:R-:W-:Y:S06]  /*0340*/  BRA `(.L_x_2) ;  /* 0x0000000000107947 */ /* 0x000fec0003800000 */
.L_x_1:
[----:B------:R-:W-:Y:S01]  /*0350*/  FMUL.FTZ R15, R2, R11 ;  /* 0x0000000b020f7220 */ /* 0x000fe20000410000 */
[----:B------:R-:W-:-:S03]  /*0360*/  FMUL.FTZ R11, R11, 0.5 ;  /* 0x3f0000000b0b7820 */ /* 0x000fc60000410000 */
[----:B------:R-:W-:-:S04]  /*0370*/  FFMA R2, -R15, R15, R2 ;  /* 0x0000000f0f027223 */ /* 0x000fc80000000102 */
[----:B------:R-:W-:-:S07]  /*0380*/  FFMA R11, R2, R11, R15 ;  /* 0x0000000b020b7223 */ /* 0x000fce000000000f */
.L_x_2:
[----:B------:R-:W-:Y:S05]  /*0390*/  BSYNC.RECONVERGENT B0 ;  /* 0x0000000000007941 */ /* 0x000fea0003800200 */
.L_x_0:
[----:B------:R-:W0:Y:S02]  /*03a0*/  LDC.64 R14, c[0x0][0x388] ;  /* 0x0000e200ff0e7b82 */ /* 0x000e240000000a00 */
[----:B0-----:R-:W2:Y:S04]  /*03b0*/  LDG.E R19, desc[UR4][R14.64] ;  /* 0x000000040e137981 */ /* 0x001ea8000c1e1900 */
[----:B------:R-:W3:Y:S04]  /*03c0*/  LDG.E R2, desc[UR4][R14.64+0x4] ;  /* 0x000004040e027981 */ /* 0x000ee8000c1e1900 */
[----:B------:R-:W4:Y:S04]  /*03d0*/  LDG.E R21, desc[UR4][R14.64+0x8] ;  /* 0x000008040e157981 */ /* 0x000f28000c1e1900 */
[----:B------:R-:W5:Y:S04]  /*03e0*/  LDG.E R22, desc[UR4][R14.64+0xc] ;  /* 0x00000c040e167981 */ /* 0x000f68000c1e1900 */
[----:B------:R-:W5:Y:S04]  /*03f0*/  LDG.E R17, desc[UR4][R14.64+0x10] ;  /* 0x000010040e117981 */ /* 0x000f68000c1e1900 */
[----:B------:R-:W5:Y:S04]  /*0400*/  LDG.E R18, desc[UR4][R14.64+0x14] ;  /* 0x000014040e127981 */ /* 0x000f68000c1e1900 */
[----:B------:R-:W5:Y:S04]  /*0410*/  LDG.E R16, desc[UR4][R14.64+0x18] ;  /* 0x000018040e107981 */ /* 0x000f68000c1e1900 */
[----:B------:R-:W5:Y:S01]  /*0420*/  LDG.E R20, desc[UR4][R14.64+0x1c] ;  /* 0x00001c040e147981 */ /* 0x000f62000c1e1900 */
[----:B------:R-:W-:Y:S01]  /*0430*/  FADD R11, R11, 9.9999997473787516356e-06 ;  /* 0x3727c5ac0b0b7421 */ /* 0x000fe20000000000 */
[----:B------:R-:W-:Y:S03]  /*0440*/  BSSY.RECONVERGENT B0, `(.L_x_3) ;  /* 0x0000015000007945 */ /* 0x000fe60003800200 */
[----:B------:R-:W0:Y:S02]  /*0450*/  MUFU.RCP R8, R11 ;  /* 0x0000000b00087308 */ /* 0x000e240000001000 */
[----:B0-----:R-:W-:-:S04]  /*0460*/  FFMA R23, -R11, R8, 1 ;  /* 0x3f8000000b177423 */ /* 0x001fc80000000108 */
[----:B------:R-:W-:Y:S01]  /*0470*/  FFMA R23, R8, R23, R8 ;  /* 0x0000001708177223 */ /* 0x000fe20000000008 */
[----:B--2---:R-:W-:-:S04]  /*0480*/  FMUL R8, R0, R19 ;  /* 0x0000001300087220 */ /* 0x004fc80000400000 */
[----:B------:R-:W0:Y:S01]  /*0490*/  FCHK P0, R8, R11 ;  /* 0x0000000b08007302 */ /* 0x000e220000000000 */
[----:B------:R-:W-:Y:S01]  /*04a0*/  FFMA R12, R8, R23, RZ ;  /* 0x00000017080c7223 */ /* 0x000fe200000000ff */
[----:B---3--:R-:W-:Y:S01]  /*04b0*/  FMUL R3, R3, R2 ;  /* 0x0000000203037220 */ /* 0x008fe20000400000 */
[----:B----4-:R-:W-:Y:S02]  /*04c0*/  FMUL R2, R4, R21 ;  /* 0x0000001504027220 */ /* 0x010fe40000400000 */
[----:B------:R-:W-:-:S04]  /*04d0*/  FFMA R0, -R11, R12, R8 ;  /* 0x0000000c0b007223 */ /* 0x000fc80000000108 */
[----:B------:R-:W-:Y:S01]  /*04e0*/  FFMA R12, R23, R0, R12 ;  /* 0x00000000170c7223 */ /* 0x000fe2000000000c */
[----:B-----5:R-:W-:Y:S01]  /*04f0*/  FMUL R0, R5, R22 ;  /* 0x0000001605007220 */ /* 0x020fe20000400000 */
[----:B------:R-:W-:Y:S01]  /*0500*/  FMUL R4, R6, R17 ;  /* 0x0000001106047220 */ /* 0x000fe20000400000 */
[----:B------:R-:W-:Y:S01]  /*0510*/  FMUL R5, R7, R18 ;  /* 0x0000001207057220 */ /* 0x000fe20000400000 */
[----:B------:R-:W-:Y:S01]  /*0520*/  FMUL R6, R9, R16 ;  /* 0x0000001009067220 */ /* 0x000fe20000400000 */
[----:B------:R-:W-:Y:S01]  /*0530*/  FMUL R7, R13, R20 ;  /* 0x000000140d077220 */ /* 0x000fe20000400000 */
[----:B0-----:R-:W-:Y:S06]  /*0540*/  @!P0 BRA `(.L_x_4) ;  /* 0x0000000000108947 */ /* 0x001fec0003800000 */
[----:B------:R-:W-:Y:S02]  /*0550*/  MOV R9, R11 ;  /* 0x0000000b00097202 */ /* 0x000fe40000000f00 */
[----:B------:R-:W-:-:S07]  /*0560*/  MOV R14, 0x580 ;  /* 0x00000580000e7802 */ /* 0x000fce0000000f00 */
[----:B------:R-:W-:Y:S05]  /*0570*/  CALL.REL.NOINC `($__internal_1_$__cuda_sm3x_div_rn_noftz_f32_slowpath) ;  /* 0x0000000800747944 */ /* 0x000fea0003c00000 */
[----:B------:R-:W-:-:S07]  /*0580*/  MOV R12, R15 ;  /* 0x0000000f000c7202 */ /* 0x000fce0000000f00 */
.L_x_4:
[----:B------:R-:W-:Y:S05]  /*0590*/  BSYNC.RECONVERGENT B0 ;  /* 0x0000000000007941 */ /* 0x000fea0003800200 */
.L_x_3:
[----:B------:R-:W0:Y:S01]  /*05a0*/  MUFU.RCP R8, R11 ;  /* 0x0000000b00087308 */ /* 0x000e220000001000 */
[----:B------:R-:W-:Y:S07]  /*05b0*/  BSSY.RECONVERGENT B0, `(.L_x_5) ;  /* 0x000000d000007945 */ /* 0x000fee0003800200 */
[----:B------:R-:W1:Y:S01]  /*05c0*/  FCHK P0, R3, R11 ;  /* 0x0000000b03007302 */ /* 0x000e620000000000 */
[----:B0-----:R-:W-:-:S04]  /*05d0*/  FFMA R9, -R11, R8, 1 ;  /* 0x3f8000000b097423 */ /* 0x001fc80000000108 */
[----:B------:R-:W-:-:S04]  /*05e0*/  FFMA R9, R8, R9, R8 ;  /* 0x0000000908097223 */ /* 0x000fc80000000008 */
[----:B------:R-:W-:-:S04]  /*05f0*/  FFMA R8, R3, R9, RZ ;  /* 0x0000000903087223 */ /* 0x000fc800000000ff */
[----:B------:R-:W-:-:S04]  /*0600*/  FFMA R13, -R11, R8, R3 ;  /* 0x000000080b0d7223 */ /* 0x000fc80000000103 */
[----:B------:R-:W-:Y:S01]  /*0610*/  FFMA R13, R9, R13, R8 ;  /* 0x0000000d090d7223 */ /* 0x000fe20000000008 */
[----:B-1----:R-:W-:Y:S06]  /*0620*/  @!P0 BRA `(.L_x_6) ;  /* 0x0000000000148947 */ /* 0x002fec0003800000 */
[----:B------:R-:W-:Y:S02]  /*0630*/  MOV R8, R3 ;  /* 0x0000000300087202 */ /* 0x000fe40000000f00 */
[----:B------:R-:W-:Y:S02]  /*0640*/  MOV R9, R11 ;  /* 0x0000000b00097202 */ /* 0x000fe40000000f00 */
[----:B------:R-:W-:-:S07]  /*0650*/  MOV R14, 0x670 ;  /* 0x00000670000e7802 */ /* 0x000fce0000000f00 */
[----:B------:R-:W-:Y:S05]  /*0660*/  CALL.REL.NOINC `($__internal_1_$__cuda_sm3x_div_rn_noftz_f32_slowpath) ;  /* 0x0000000800387944 */ /* 0x000fea0003c00000 */
[----:B------:R-:W-:-:S07]  /*0670*/  MOV R13, R15 ;  /* 0x0000000f000d7202 */ /* 0x000fce0000000f00 */
.L_x_6:
[----:B------:R-:W-:Y:S05]  /*0680*/  BSYNC.RECONVERGENT B0 ;  /* 0x0000000000007941 */ /* 0x000fea0003800200 */
.L_x_5:
        /* <DEDUP_REMOVED lines=14> */
.L_x_8:
[----:B------:R-:W-:Y:S05]  /*0770*/  BSYNC.RECONVERGENT B0 ;  /* 0x0000000000007941 */ /* 0x000fea0003800200 */
.L_x_7:
        /* <DEDUP_REMOVED lines=14> */
.L_x_10:
[----:B------:R-:W-:Y:S05]  /*0860*/  BSYNC.RECONVERGENT B0 ;  /* 0x0000000000007941 */ /* 0x000fea0003800200 */
.L_x_9:
        /* <DEDUP_REMOVED lines=14> */
.L_x_12:
[----:B------:R-:W-:Y:S05]  /*0950*/  BSYNC.RECONVERGENT B0 ;  /* 0x0000000000007941 */ /* 0x000fea0003800200 */
.L_x_11:
        /* <DEDUP_REMOVED lines=14> */
.L_x_14:
[----:B------:R-:W-:Y:S05]  /*0a40*/  BSYNC.RECONVERGENT B0 ;  /* 0x0000000000007941 */ /* 0x000fea0003800200 */
.L_x_13:
        /* <DEDUP_REMOVED lines=14> */
.L_x_16:
[----:B------:R-:W-:Y:S05]  /*0b30*/  BSYNC.RECONVERGENT B0 ;  /* 0x0000000000007941 */ /* 0x000fea0003800200 */
.L_x_15:
        /* <DEDUP_REMOVED lines=14> */
.L_x_18:
[----:B------:R-:W-:Y:S05]  /*0c20*/  BSYNC.RECONVERGENT B0 ;  /* 0x0000000000007941 */ /* 0x000fea0003800200 */
.L_x_17:
[----:B------:R-:W0:Y:S08]  /*0c30*/  LDC.64 R6, c[0x0][0x390] ;  /* 0x0000e400ff067b82 */ /* 0x000e300000000a00 */
[----:B------:R-:W1:Y:S01]  /*0c40*/  LDC.64 R14, c[0x0][0x398] ;  /* 0x0000e600ff0e7b82 */ /* 0x000e620000000a00 */
[----:B0-----:R-:W2:Y:S01]  /*0c50*/  LDG.E R9, desc[UR4][R6.64] ;  /* 0x0000000406097981 */ /* 0x001ea2000c1e1900 */
[----:B-1----:R-:W-:-:S04]  /*0c60*/  IMAD.WIDE R10, R10, 0x4, R14 ;  /* 0x000000040a0a7825 */ /* 0x002fc800078e020e */
[----:B--2---:R-:W-:-:S05]  /*0c70*/  FADD R9, R9, R12 ;  /* 0x0000000c09097221 */ /* 0x004fca0000000000 */
[----:B------:R0:W-:Y:S04]  /*0c80*/  STG.E desc[UR4][R10.64], R9 ;  /* 0x000000090a007986 */ /* 0x0001e8000c101904 */
[----:B------:R-:W2:Y:S02]  /*0c90*/  LDG.E R12, desc[UR4][R6.64+0x4] ;  /* 0x00000404060c7981 */ /* 0x000ea4000c1e1900 */
[----:B--2---:R-:W-:-:S05]  /*0ca0*/  FADD R13, R12, R13 ;  /* 0x0000000d0c0d7221 */ /* 0x004fca0000000000 */
[----:B------:R-:W-:Y:S04]  /*0cb0*/  STG.E desc[UR4][R10.64+0x4], R13 ;  /* 0x0000040d0a007986 */ /* 0x000fe8000c101904 */
[----:B------:R-:W2:Y:S02]  /*0cc0*/  LDG.E R12, desc[UR4][R6.64+0x8] ;  /* 0x00000804060c7981 */ /* 0x000ea4000c1e1900 */
[----:B--2---:R-:W-:-:S05]  /*0cd0*/  FADD R3, R12, R3 ;  /* 0x000000030c037221 */ /* 0x004fca0000000000 */
[----:B------:R1:W-:Y:S04]  /*0ce0*/  STG.E desc[UR4][R10.64+0x8], R3 ;  /* 0x000008030a007986 */ /* 0x0003e8000c101904 */
[----:B------:R-:W2:Y:S02]  /*0cf0*/  LDG.E R15, desc[UR4][R6.64+0xc] ;  /* 0x00000c04060f7981 */ /* 0x000ea4000c1e1900 */
[----:B--2---:R-:W-:-:S05]  /*0d00*/  FADD R15, R15, R2 ;  /* 0x000000020f0f7221 */ /* 0x004fca0000000000 */
[----:B------:R-:W-:Y:S04]  /*0d10*/  STG.E desc[UR4][R10.64+0xc], R15 ;  /* 0x00000c0f0a007986 */ /* 0x000fe8000c101904 */
[----:B------:R-:W2:Y:S02]  /*0d20*/  LDG.E R17, desc[UR4][R6.64+0x10] ;  /* 0x0000100406117981 */ /* 0x000ea4000c1e1900 */
[----:B--2---:R-:W-:-:S05]  /*0d30*/  FADD R17, R17, R0 ;  /* 0x0000000011117221 */ /* 0x004fca0000000000 */
[----:B------:R-:W-:Y:S04]  /*0d40*/  STG.E desc[UR4][R10.64+0x10], R17 ;  /* 0x000010110a007986 */ /* 0x000fe8000c101904 */
[----:B0-----:R-:W2:Y:S02]  /*0d50*/  LDG.E R9, desc[UR4][R6.64+0x14] ;  /* 0x0000140406097981 */ /* 0x001ea4000c1e1900 */
[----:B--2---:R-:W-:-:S05]  /*0d60*/  FADD R9, R9, R4 ;  /* 0x0000000409097221 */ /* 0x004fca0000000000 */
[----:B------:R-:W-:Y:S04]  /*0d70*/  STG.E desc[UR4][R10.64+0x14], R9 ;  /* 0x000014090a007986 */ /* 0x000fe8000c101904 */
[----:B------:R-:W2:Y:S02]  /*0d80*/  LDG.E R0, desc[UR4][R6.64+0x18] ;  /* 0x0000180406007981 */ /* 0x000ea4000c1e1900 */
[----:B--2---:R-:W-:-:S05]  /*0d90*/  FADD R5, R0, R5 ;  /* 0x0000000500057221 */ /* 0x004fca0000000000 */
[----:B------:R-:W-:Y:S04]  /*0da0*/  STG.E desc[UR4][R10.64+0x18], R5 ;  /* 0x000018050a007986 */ /* 0x000fe8000c101904 */
[----:B-1----:R-:W2:Y:S02]  /*0db0*/  LDG.E R3, desc[UR4][R6.64+0x1c] ;  /* 0x00001c0406037981 */ /* 0x002ea4000c1e1900 */
[----:B--2---:R-:W-:-:S05]  /*0dc0*/  FADD R3, R3, R8 ;  /* 0x0000000803037221 */ /* 0x004fca0000000000 */
[----:B------:R-:W-:Y:S01]  /*0dd0*/  STG.E desc[UR4][R10.64+0x1c], R3 ;  /* 0x00001c030a007986 */ /* 0x000fe2000c101904 */
[----:B------:R-:W-:Y:S05]  /*0de0*/  EXIT ;  /* 0x000000000000794d */ /* 0x000fea0003800000 */
        .weak           $__internal_0_$__cuda_sm20_sqrt_rn_f32_slowpath
        .type           $__internal_0_$__cuda_sm20_sqrt_rn_f32_slowpath,@function
        .size           $__internal_0_$__cuda_sm20_sqrt_rn_f32_slowpath,($__internal_1_$__cuda_sm3x_div_rn_noftz_f32_slowpath - $__internal_0_$__cuda_sm20_sqrt_rn_f32_slowpath)
$__internal_0_$__cuda_sm20_sqrt_rn_f32_slowpath:
[----:B------:R-:W-:-:S13]  /*0df0*/  LOP3.LUT P0, RZ, R2, 0x7fffffff, RZ, 0xc0, !PT ;  /* 0x7fffffff02ff7812 */ /* 0x000fda000780c0ff */
[----:B------:R-:W-:Y:S01]  /*0e00*/  @!P0 MOV R8, R2 ;  /* 0x0000000200088202 */ /* 0x000fe20000000f00 */
[----:B------:R-:W-:Y:S06]  /*0e10*/  @!P0 BRA `(.L_x_19) ;  /* 0x0000000000408947 */ /* 0x000fec0003800000 */
[----:B------:R-:W-:-:S13]  /*0e20*/  FSETP.GEU.FTZ.AND P0, PT, R2, RZ, PT ;  /* 0x000000ff0200720b */ /* 0x000fda0003f1e000 */
[----:B------:R-:W-:Y:S01]  /*0e30*/  @!P0 MOV R8, 0x7fffffff ;  /* 0x7fffffff00088802 */ /* 0x000fe20000000f00 */
[----:B------:R-:W-:Y:S06]  /*0e40*/  @!P0 BRA `(.L_x_19) ;  /* 0x0000000000348947 */ /* 0x000fec0003800000 */
[----:B------:R-:W-:-:S13]  /*0e50*/  FSETP.GTU.FTZ.AND P0, PT, |R2|, +INF , PT ;  /* 0x7f8000000200780b */ /* 0x000fda0003f1c200 */
[----:B------:R-:W-:Y:S01]  /*0e60*/  @P0 FADD.FTZ R8, R2, 1 ;  /* 0x3f80000002080421 */ /* 0x000fe20000010000 */
[----:B------:R-:W-:Y:S06]  /*0e70*/  @P0 BRA `(.L_x_19) ;  /* 0x0000000000280947 */ /* 0x000fec0003800000 */
[----:B------:R-:W-:-:S13]  /*0e80*/  FSETP.NEU.FTZ.AND P0, PT, |R2|, +INF , PT ;  /* 0x7f8000000200780b */ /* 0x000fda0003f1d200 */
[----:B------:R-:W-:-:S04]  /*0e90*/  @P0 FFMA R11, R2, 1.84467440737095516160e+19, RZ ;  /* 0x5f800000020b0823 */ /* 0x000fc800000000ff */
[----:B------:R-:W0:Y:S02]  /*0ea0*/  @P0 MUFU.RSQ R8, R11 ;  /* 0x0000000b00080308 */ /* 0x000e240000001400 */
[----:B0-----:R-:W-:Y:S01]  /*0eb0*/  @P0 FMUL.FTZ R12, R11, R8 ;  /* 0x000000080b0c0220 */ /* 0x001fe20000410000 */
[----:B------:R-:W-:Y:S01]  /*0ec0*/  @P0 FMUL.FTZ R16, R8, 0.5 ;  /* 0x3f00000008100820 */ /* 0x000fe20000410000 */
[----:B------:R-:W-:Y:S02]  /*0ed0*/  @!P0 MOV R8, R2 ;  /* 0x0000000200088202 */ /* 0x000fe40000000f00 */
[----:B------:R-:W-:-:S04]  /*0ee0*/  @P0 FADD.FTZ R14, -R12, -RZ ;  /* 0x800000ff0c0e0221 */ /* 0x000fc80000010100 */
[----:B------:R-:W-:-:S04]  /*0ef0*/  @P0 FFMA R15, R12, R14, R11 ;  /* 0x0000000e0c0f0223 */ /* 0x000fc8000000000b */
[----:B------:R-:W-:-:S04]  /*0f00*/  @P0 FFMA R15, R15, R16, R12 ;  /* 0x000000100f0f0223 */ /* 0x000fc8000000000c */
[----:B------:R-:W-:-:S07]  /*0f10*/  @P0 FMUL.FTZ R8, R15, 2.3283064365386962891e-10 ;  /* 0x2f8000000f080820 */ /* 0x000fce0000410000 */
.L_x_19:
[----:B------:R-:W-:Y:S01]  /*0f20*/  HFMA2 R15, -RZ, RZ, 0, 0 ;  /* 0x00000000ff0f7431 */ /* 0x000fe200000001ff */
[----:B------:R-:W-:-:S04]  /*0f30*/  MOV R14, R17 ;  /* 0x00000011000e7202 */ /* 0x000fc80000000f00 */
[----:B------:R-:W-:Y:S05]  /*0f40*/  RET.REL.NODEC R14 `(_Z15cuda_layer_normPfS_S_S_) ;  /* 0xfffffff00e2c7950 */ /* 0x000fea0003c3ffff */
        .weak           $__internal_1_$__cuda_sm3x_div_rn_noftz_f32_slowpath
        .type           $__internal_1_$__cuda_sm3x_div_rn_noftz_f32_slowpath,@function
        .size           $__internal_1_$__cuda_sm3x_div_rn_noftz_f32_slowpath,(.L_x_33 - $__internal_1_$__cuda_sm3x_div_rn_noftz_f32_slowpath)
$__internal_1_$__cuda_sm3x_div_rn_noftz_f32_slowpath:
[----:B------:R-:W-:Y:S01]  /*0f50*/  SHF.R.U32.HI R15, RZ, 0x17, R9 ;  /* 0x00000017ff0f7819 */ /* 0x000fe20000011609 */
[----:B------:R-:W-:Y:S01]  /*0f60*/  BSSY.RECONVERGENT B1, `(.L_x_20) ;  /* 0x0000062000017945 */ /* 0x000fe20003800200 */
[----:B------:R-:W-:Y:S02]  /*0f70*/  SHF.R.U32.HI R18, RZ, 0x17, R8 ;  /* 0x00000017ff127819 */ /* 0x000fe40000011608 */
[----:B------:R-:W-:Y:S02]  /*0f80*/  LOP3.LUT R15, R15, 0xff, RZ, 0xc0, !PT ;  /* 0x000000ff0f0f7812 */ /* 0x000fe400078ec0ff */
[----:B------:R-:W-:Y:S02]  /*0f90*/  LOP3.LUT R18, R18, 0xff, RZ, 0xc0, !PT ;  /* 0x000000ff12127812 */ /* 0x000fe400078ec0ff */
[----:B------:R-:W-:Y:S02]  /*0fa0*/  IADD3 R19, PT, PT, R15, -0x1, RZ ;  /* 0xffffffff0f137810 */ /* 0x000fe40007ffe0ff */
[----:B------:R-:W-:-:S02]  /*0fb0*/  IADD3 R17, PT, PT, R18, -0x1, RZ ;  /* 0xffffffff12117810 */ /* 0x000fc40007ffe0ff */
[----:B------:R-:W-:-:S04]  /*0fc0*/  ISETP.GT.U32.AND P0, PT, R19, 0xfd, PT ;  /* 0x000000fd1300780c */ /* 0x000fc80003f04070 */
[----:B------:R-:W-:-:S13]  /*0fd0*/  ISETP.GT.U32.OR P0, PT, R17, 0xfd, P0 ;  /* 0x000000fd1100780c */ /* 0x000fda0000704470 */
[----:B------:R-:W-:Y:S01]  /*0fe0*/  @!P0 MOV R16, RZ ;  /* 0x000000ff00108202 */ /* 0x000fe20000000f00 */
[----:B------:R-:W-:Y:S06]  /*0ff0*/  @!P0 BRA `(.L_x_21) ;  /* 0x00000000005c8947 */ /* 0x000fec0003800000 */
[----:B------:R-:W-:Y:S02]  /*1000*/  FSETP.GTU.FTZ.AND P0, PT, |R8|, +INF , PT ;  /* 0x7f8000000800780b */ /* 0x000fe40003f1c200 */
[----:B------:R-:W-:-:S04]  /*1010*/  FSETP.GTU.FTZ.AND P1, PT, |R9|, +INF , PT ;  /* 0x7f8000000900780b */ /* 0x000fc80003f3c200 */
[----:B------:R-:W-:-:S13]  /*1020*/  PLOP3.LUT P0, PT, P0, P1, PT, 0xf8, 0x8f ;  /* 0x00000000008f781c */ /* 0x000fda0000703f70 */
[----:B------:R-:W-:Y:S05]  /*1030*/  @P0 BRA `(.L_x_22) ;  /* 0x00000004004c0947 */ /* 0x000fea0003800000 */
[----:B------:R-:W-:-:S13]  /*1040*/  LOP3.LUT P0, RZ, R9, 0x7fffffff, R8, 0xc8, !PT ;  /* 0x7fffffff09ff7812 */ /* 0x000fda000780c808 */
[----:B------:R-:W-:Y:S05]  /*1050*/  @!P0 BRA `(.L_x_23) ;  /* 0x00000004003c8947 */ /* 0x000fea0003800000 */
[C---:B------:R-:W-:Y:S02]  /*1060*/  FSETP.NEU.FTZ.AND P2, PT, |R8|.reuse, +INF , PT ;  /* 0x7f8000000800780b */ /* 0x040fe40003f5d200 */
[----:B------:R-:W-:Y:S02]  /*1070*/  FSETP.NEU.FTZ.AND P1, PT, |R9|, +INF , PT ;  /* 0x7f8000000900780b */ /* 0x000fe40003f3d200 */
[----:B------:R-:W-:-:S11]  /*1080*/  FSETP.NEU.FTZ.AND P0, PT, |R8|, +INF , PT ;  /* 0x7f8000000800780b */ /* 0x000fd60003f1d200 */
[----:B------:R-:W-:Y:S05]  /*1090*/  @!P1 BRA !P2, `(.L_x_23) ;  /* 0x00000004002c9947 */ /* 0x000fea0005000000 */
[----:B------:R-:W-:-:S04]  /*10a0*/  LOP3.LUT P2, RZ, R8, 0x7fffffff, RZ, 0xc0, !PT ;  /* 0x7fffffff08ff7812 */ /* 0x000fc8000784c0ff */
[----:B------:R-:W-:-:S13]  /*10b0*/  PLOP3.LUT P1, PT, P1, P2, PT, 0x2f, 0xf2 ;  /* 0x0000000000f2781c */ /* 0x000fda0000f24577 */
[----:B------:R-:W-:Y:S05]  /*10c0*/  @P1 BRA `(.L_x_24) ;  /* 0x0000000400181947 */ /* 0x000fea0003800000 */
[----:B------:R-:W-:-:S04]  /*10d0*/  LOP3.LUT P1, RZ, R9, 0x7fffffff, RZ, 0xc0, !PT ;  /* 0x7fffffff09ff7812 */ /* 0x000fc8000782c0ff */
[----:B------:R-:W-:-:S13]  /*10e0*/  PLOP3.LUT P0, PT, P0, P1, PT, 0x2f, 0xf2 ;  /* 0x0000000000f2781c */ /* 0x000fda0000702577 */
[----:B------:R-:W-:Y:S05]  /*10f0*/  @P0 BRA `(.L_x_25) ;  /* 0x0000000400000947 */ /* 0x000fea0003800000 */
[----:B------:R-:W-:Y:S02]  /*1100*/  ISETP.GE.AND P0, PT, R17, RZ, PT ;  /* 0x000000ff1100720c */ /* 0x000fe40003f06270 */
[----:B------:R-:W-:-:S11]  /*1110*/  ISETP.GE.AND P1, PT, R19, RZ, PT ;  /* 0x000000ff1300720c */ /* 0x000fd60003f26270 */
[----:B------:R-:W-:Y:S01]  /*1120*/  @P0 MOV R16, RZ ;  /* 0x000000ff00100202 */ /* 0x000fe20000000f00 */
[----:B------:R-:W-:Y:S01]  /*1130*/  @!P0 FFMA R8, R8, 1.84467440737095516160e+19, RZ ;  /* 0x5f80000008088823 */ /* 0x000fe200000000ff */
[----:B------:R-:W-:Y:S01]  /*1140*/  @!P0 MOV R16, 0xffffffc0 ;  /* 0xffffffc000108802 */ /* 0x000fe20000000f00 */
[----:B------:R-:W-:-:S03]  /*1150*/  @!P1 FFMA R9, R9, 1.84467440737095516160e+19, RZ ;  /* 0x5f80000009099823 */ /* 0x000fc600000000ff */
[----:B------:R-:W-:-:S07]  /*1160*/  @!P1 IADD3 R16, PT, PT, R16, 0x40, RZ ;  /* 0x0000004010109810 */ /* 0x000fce0007ffe0ff */
.L_x_21:
[----:B------:R-:W-:Y:S01]  /*1170*/  LEA R20, R15, 0xc0800000, 0x17 ;  /* 0xc08000000f147811 */ /* 0x000fe200078eb8ff */
[----:B------:R-:W-:Y:S01]  /*1180*/  BSSY.RECONVERGENT B2, `(.L_x_26) ;  /* 0x0000036000027945 */ /* 0x000fe20003800200 */
[----:B------:R-:W-:Y:S02]  /*1190*/  IADD3 R18, PT, PT, R18, -0x7f, RZ ;  /* 0xffffff8112127810 */ /* 0x000fe40007ffe0ff */
[----:B------:R-:W-:-:S03]  /*11a0*/  IADD3 R19, PT, PT, -R20, R9, RZ ;  /* 0x0000000914137210 */ /* 0x000fc60007ffe1ff */
[C---:B------:R-:W-:Y:S01]  /*11b0*/  IMAD R8, R18.reuse, -0x800000, R8 ;  /* 0xff80000012087824 */ /* 0x040fe200078e0208 */
[----:B------:R0:W1:Y:S01]  /*11c0*/  MUFU.RCP R20, R19 ;  /* 0x0000001300147308 */ /* 0x0000620000001000 */
[----:B------:R-:W-:Y:S01]  /*11d0*/  FADD.FTZ R9, -R19, -RZ ;  /* 0x800000ff13097221 */ /* 0x000fe20000010100 */
[----:B0-----:R-:W-:-:S04]  /*11e0*/  IADD3 R19, PT, PT, R18, 0x7f, -R15 ;  /* 0x0000007f12137810 */ /* 0x001fc80007ffe80f */
[----:B------:R-:W-:Y:S01]  /*11f0*/  IADD3 R19, PT, PT, R19, R16, RZ ;  /* 0x0000001013137210 */ /* 0x000fe20007ffe0ff */
[----:B-1----:R-:W-:-:S04]  /*1200*/  FFMA R17, R20, R9, 1 ;  /* 0x3f80000014117423 */ /* 0x002fc80000000009 */
[----:B------:R-:W-:-:S04]  /*1210*/  FFMA R17, R20, R17, R20 ;  /* 0x0000001114117223 */ /* 0x000fc80000000014 */
[----:B------:R-:W-:-:S04]  /*1220*/  FFMA R20, R8, R17, RZ ;  /* 0x0000001108147223 */ /* 0x000fc800000000ff */
[----:B------:R-:W-:-:S04]  /*1230*/  FFMA R21, R9, R20, R8 ;  /* 0x0000001409157223 */ /* 0x000fc80000000008 */
[----:B------:R-:W-:-:S04]  /*1240*/  FFMA R20, R17, R21, R20 ;  /* 0x0000001511147223 */ /* 0x000fc80000000014 */
[----:B------:R-:W-:-:S04]  /*1250*/  FFMA R9, R9, R20, R8 ;  /* 0x0000001409097223 */ /* 0x000fc80000000008 */
[----:B------:R-:W-:-:S05]  /*1260*/  FFMA R8, R17, R9, R20 ;  /* 0x0000000911087223 */ /* 0x000fca0000000014 */
[----:B------:R-:W-:-:S04]  /*1270*/  SHF.R.U32.HI R15, RZ, 0x17, R8 ;  /* 0x00000017ff0f7819 */ /* 0x000fc80000011608 */
[----:B------:R-:W-:-:S04]  /*1280*/  LOP3.LUT R15, R15, 0xff, RZ, 0xc0, !PT ;  /* 0x000000ff0f0f7812 */ /* 0x000fc800078ec0ff */
[----:B------:R-:W-:-:S04]  /*1290*/  IADD3 R15, PT, PT, R15, R19, RZ ;  /* 0x000000130f0f7210 */ /* 0x000fc80007ffe0ff */
[----:B------:R-:W-:-:S04]  /*12a0*/  IADD3 R16, PT, PT, R15, -0x1, RZ ;  /* 0xffffffff0f107810 */ /* 0x000fc80007ffe0ff */
[----:B------:R-:W-:-:S13]  /*12b0*/  ISETP.GE.U32.AND P0, PT, R16, 0xfe, PT ;  /* 0x000000fe1000780c */ /* 0x000fda0003f06070 */
[----:B------:R-:W-:Y:S05]  /*12c0*/  @!P0 BRA `(.L_x_27) ;  /* 0x0000000000808947 */ /* 0x000fea0003800000 */
[----:B------:R-:W-:-:S13]  /*12d0*/  ISETP.GT.AND P0, PT, R15, 0xfe, PT ;  /* 0x000000fe0f00780c */ /* 0x000fda0003f04270 */
[----:B------:R-:W-:Y:S05]  /*12e0*/  @P0 BRA `(.L_x_28) ;  /* 0x00000000006c0947 */ /* 0x000fea0003800000 */
[----:B------:R-:W-:-:S13]  /*12f0*/  ISETP.GE.AND P0, PT, R15, 0x1, PT ;  /* 0x000000010f00780c */ /* 0x000fda0003f06270 */
[----:B------:R-:W-:Y:S05]  /*1300*/  @P0 BRA `(.L_x_29) ;  /* 0x0000000000740947 */ /* 0x000fea0003800000 */
[----:B------:R-:W-:Y:S02]  /*1310*/  ISETP.GE.AND P0, PT, R15, -0x18, PT ;  /* 0xffffffe80f00780c */ /* 0x000fe40003f06270 */
[----:B------:R-:W-:-:S11]  /*1320*/  LOP3.LUT R8, R8, 0x80000000, RZ, 0xc0, !PT ;  /* 0x8000000008087812 */ /* 0x000fd600078ec0ff */
[----:B------:R-:W-:Y:S05]  /*1330*/  @!P0 BRA `(.L_x_29) ;  /* 0x0000000000688947 */ /* 0x000fea0003800000 */
[-CC-:B------:R-:W-:Y:S01]  /*1340*/  FFMA.RZ R16, R17, R9.reuse, R20.reuse ;  /* 0x0000000911107223 */ /* 0x180fe2000000c014 */
[C---:B------:R-:W-:Y:S02]  /*1350*/  ISETP.NE.AND P2, PT, R15.reuse, RZ, PT ;  /* 0x000000ff0f00720c */ /* 0x040fe40003f45270 */
[----:B------:R-:W-:Y:S02]  /*1360*/  ISETP.NE.AND P1, PT, R15, RZ, PT ;  /* 0x000000ff0f00720c */ /* 0x000fe40003f25270 */
[----:B------:R-:W-:Y:S01]  /*1370*/  LOP3.LUT R18, R16, 0x7fffff, RZ, 0xc0, !PT ;  /* 0x007fffff10127812 */ /* 0x000fe200078ec0ff */
[CCC-:B------:R-:W-:Y:S01]  /*1380*/  FFMA.RP R16, R17.reuse, R9.reuse, R20.reuse ;  /* 0x0000000911107223 */ /* 0x1c0fe20000008014 */
[----:B------:R-:W-:Y:S01]  /*1390*/  FFMA.RM R9, R17, R9, R20 ;  /* 0x0000000911097223 */ /* 0x000fe20000004014 */
[----:B------:R-:W-:Y:S02]  /*13a0*/  IADD3 R17, PT, PT, R15, 0x20, RZ ;  /* 0x000000200f117810 */ /* 0x000fe40007ffe0ff */
[----:B------:R-:W-:-:S02]  /*13b0*/  LOP3.LUT R18, R18, 0x800000, RZ, 0xfc, !PT ;  /* 0x0080000012127812 */ /* 0x000fc400078efcff */
[----:B------:R-:W-:Y:S02]  /*13c0*/  IADD3 R15, PT, PT, -R15, RZ, RZ ;  /* 0x000000ff0f0f7210 */ /* 0x000fe40007ffe1ff */
[----:B------:R-:W-:Y:S02]  /*13d0*/  SHF.L.U32 R17, R18, R17, RZ ;  /* 0x0000001112117219 */ /* 0x000fe400000006ff */
[----:B------:R-:W-:Y:S02]  /*13e0*/  FSETP.NEU.FTZ.AND P0, PT, R16, R9, PT ;  /* 0x000000091000720b */ /* 0x000fe40003f1d000 */
[----:B------:R-:W-:Y:S02]  /*13f0*/  SEL R9, R15, RZ, P2 ;  /* 0x000000ff0f097207 */ /* 0x000fe40001000000 */
[----:B------:R-:W-:Y:S02]  /*1400*/  ISETP.NE.AND P1, PT, R17, RZ, P1 ;  /* 0x000000ff1100720c */ /* 0x000fe40000f25270 */
[----:B------:R-:W-:-:S02]  /*1410*/  SHF.R.U32.HI R9, RZ, R9, R18 ;  /* 0x00000009ff097219 */ /* 0x000fc40000011612 */
[----:B------:R-:W-:Y:S02]  /*1420*/  PLOP3.LUT P0, PT, P0, P1, PT, 0xf8, 0x8f ;  /* 0x00000000008f781c */ /* 0x000fe40000703f70 */
[----:B------:R-:W-:Y:S02]  /*1430*/  SHF.R.U32.HI R16, RZ, 0x1, R9 ;  /* 0x00000001ff107819 */ /* 0x000fe40000011609 */
[----:B------:R-:W-:-:S04]  /*1440*/  SEL R15, RZ, 0x1, !P0 ;  /* 0x00000001ff0f7807 */ /* 0x000fc80004000000 */
[----:B------:R-:W-:-:S04]  /*1450*/  LOP3.LUT R18, R15, 0x1, R16, 0xf8, !PT ;  /* 0x000000010f127812 */ /* 0x000fc800078ef810 */
[----:B------:R-:W-:-:S04]  /*1460*/  LOP3.LUT R9, R18, R9, RZ, 0xc0, !PT ;  /* 0x0000000912097212 */ /* 0x000fc800078ec0ff */
[----:B------:R-:W-:-:S04]  /*1470*/  IADD3 R9, PT, PT, R16, R9, RZ ;  /* 0x0000000910097210 */ /* 0x000fc80007ffe0ff */
[----:B------:R-:W-:Y:S01]  /*1480*/  LOP3.LUT R8, R9, R8, RZ, 0xfc, !PT ;  /* 0x0000000809087212 */ /* 0x000fe200078efcff */
[----:B------:R-:W-:Y:S06]  /*1490*/  BRA `(.L_x_29) ;  /* 0x0000000000107947 */ /* 0x000fec0003800000 */
.L_x_28:
[----:B------:R-:W-:-:S04]  /*14a0*/  LOP3.LUT R8, R8, 0x80000000, RZ, 0xc0, !PT ;  /* 0x8000000008087812 */ /* 0x000fc800078ec0ff */
[----:B------:R-:W-:Y:S01]  /*14b0*/  LOP3.LUT R8, R8, 0x7f800000, RZ, 0xfc, !PT ;  /* 0x7f80000008087812 */ /* 0x000fe200078efcff */
[----:B------:R-:W-:Y:S06]  /*14c0*/  BRA `(.L_x_29) ;  /* 0x0000000000047947 */ /* 0x000fec0003800000 */
.L_x_27:
[----:B------:R-:W-:-:S07]  /*14d0*/  LEA R8, R19, R8, 0x17 ;  /* 0x0000000813087211 */ /* 0x000fce00078eb8ff */
.L_x_29:
[----:B------:R-:W-:Y:S05]  /*14e0*/  BSYNC.RECONVERGENT B2 ;  /* 0x0000000000027941 */ /* 0x000fea0003800200 */
.L_x_26:
[----:B------:R-:W-:Y:S05]  /*14f0*/  BRA `(.L_x_30) ;  /* 0x0000000000207947 */ /* 0x000fea0003800000 */
.L_x_25:
[----:B------:R-:W-:-:S04]  /*1500*/  LOP3.LUT R8, R9, 0x80000000, R8, 0x48, !PT ;  /* 0x8000000009087812 */ /* 0x000fc800078e4808 */
[----:B------:R-:W-:Y:S01]  /*1510*/  LOP3.LUT R8, R8, 0x7f800000, RZ, 0xfc, !PT ;  /* 0x7f80000008087812 */ /* 0x000fe200078efcff */
[----:B------:R-:W-:Y:S06]  /*1520*/  BRA `(.L_x_30) ;  /* 0x0000000000147947 */ /* 0x000fec0003800000 */
.L_x_24:
[----:B------:R-:W-:Y:S01]  /*1530*/  LOP3.LUT R8, R9, 0x80000000, R8, 0x48, !PT ;  /* 0x8000000009087812 */ /* 0x000fe200078e4808 */
[----:B------:R-:W-:Y:S06]  /*1540*/  BRA `(.L_x_30) ;  /* 0x00000000000c7947 */ /* 0x000fec0003800000 */
.L_x_23:
[----:B------:R-:W0:Y:S01]  /*1550*/  MUFU.RSQ R8, -QNAN ;  /* 0xffc0000000087908 */ /* 0x000e220000001400 */
[----:B------:R-:W-:Y:S05]  /*1560*/  BRA `(.L_x_30) ;  /* 0x0000000000047947 */ /* 0x000fea0003800000 */
.L_x_22:
[----:B------:R-:W-:-:S07]  /*1570*/  FADD.FTZ R8, R8, R9 ;  /* 0x0000000908087221 */ /* 0x000fce0000010000 */
.L_x_30:
[----:B------:R-:W-:Y:S05]  /*1580*/  BSYNC.RECONVERGENT B1 ;  /* 0x0000000000017941 */ /* 0x000fea0003800200 */
.L_x_20:
[----:B------:R-:W-:Y:S01]  /*1590*/  HFMA2 R9, -RZ, RZ, 0, 0 ;  /* 0x00000000ff097431 */ /* 0x000fe200000001ff */
[----:B0-----:R-:W-:Y:S02]  /*15a0*/  MOV R15, R8 ;  /* 0x00000008000f7202 */ /* 0x001fe40000000f00 */
[----:B------:R-:W-:-:S04]  /*15b0*/  MOV R8, R14 ;  /* 0x0000000e00087202 */ /* 0x000fc80000000f00 */
[----:B------:R-:W-:Y:S05]  /*15c0*/  RET.REL.NODEC R8 `(_Z15cuda_layer_normPfS_S_S_) ;  /* 0xffffffe8088c7950 */ /* 0x000fea0003c3ffff */
.L_x_31:
[----:B------:R-:W-:-:S00]  /*15d0*/  BRA `(.L_x_31) ;  /* 0xfffffffc00fc7947 */ /* 0x000fc0000383ffff */
[----:B------:R-:W-:-:S00]  /*15e0*/  NOP ;  /* 0x0000000000007918 */ /* 0x000fc00000000000 */
        /* <DEDUP_REMOVED lines=9> */
.L_x_33:


//--------------------- .nv.shared.reserved.0     --------------------------
	.section	.nv.shared.reserved.0,"aw",@nobits
	.weak		__nv_reservedSMEM_offset_0_alias
	.size		__nv_reservedSMEM_offset_0_alias, 0, 64
	.other		__nv_reservedSMEM_offset_0_alias,@"STO_CUDA_RESERVED_SHARED STV_DEFAULT"
__nv_reservedSMEM_offset_0_alias:
	.zero		0
	.zero		64


//--------------------- .nv.constant0._Z15cuda_layer_normPfS_S_S_ --------------------------
	.section	.nv.constant0._Z15cuda_layer_normPfS_S_S_,"a",@progbits
	.sectionflags	@""
	.align	4
.nv.constant0._Z15cuda_layer_normPfS_S_S_:
	.zero		928


//--------------------- SYMBOLS --------------------------

	.type		.nv.reservedSmem.offset0,@object
	.size		.nv.reservedSmem.offset0,0x4
